//
// Generated by NVIDIA NVVM Compiler
//
// Compiler Build ID: CL-36424714
// Cuda compilation tools, release 13.0, V13.0.88
// Based on NVVM 20.0.0
//

.version 9.0
.target sm_100
.address_size 64

	// .globl	_Z4tanhPfi

.visible .entry _Z4tanhPfi(
	.param .u64 .ptr .align 1 _Z4tanhPfi_param_0,
	.param .u32 _Z4tanhPfi_param_1
)
{
	.reg .pred 	%p<2>;
	.reg .b32 	%r<11>;
	.reg .b32 	%f<27>;
	.reg .b64 	%rd<5>;

	ld.param.u64 	%rd1, [_Z4tanhPfi_param_0];
	ld.param.u32 	%r2, [_Z4tanhPfi_param_1];
	mov.u32 	%r3, %ctaid.x;
	mov.u32 	%r4, %ntid.x;
	mov.u32 	%r5, %tid.x;
	mad.lo.s32 	%r1, %r3, %r4, %r5;
	mul.lo.s32 	%r6, %r2, %r2;
	setp.ge.s32 	%p1, %r1, %r6;
	@%p1 bra 	$L__BB0_2;
	cvta.to.global.u64 	%rd2, %rd1;
	mul.wide.s32 	%rd3, %r1, 4;
	add.s64 	%rd4, %rd2, %rd3;
	ld.global.f32 	%f1, [%rd4];
	fma.rn.f32 	%f2, %f1, 0f3BBB989D, 0f3F000000;
	cvt.sat.f32.f32 	%f3, %f2;
	mov.f32 	%f4, 0f4B400001;
	mov.f32 	%f5, 0f437C0000;
	fma.rm.f32 	%f6, %f3, %f5, %f4;
	add.f32 	%f7, %f6, 0fCB40007F;
	neg.f32 	%f8, %f7;
	fma.rn.f32 	%f9, %f1, 0f3FB8AA3B, %f8;
	fma.rn.f32 	%f10, %f1, 0f32A57060, %f9;
	mov.b32 	%r7, %f6;
	shl.b32 	%r8, %r7, 23;
	mov.b32 	%f11, %r8;
	ex2.approx.ftz.f32 	%f12, %f10;
	mul.f32 	%f13, %f12, %f11;
	fma.rn.f32 	%f14, %f1, 0fBBBB989D, 0f3F000000;
	cvt.sat.f32.f32 	%f15, %f14;
	fma.rm.f32 	%f16, %f15, %f5, %f4;
	add.f32 	%f17, %f16, 0fCB40007F;
	neg.f32 	%f18, %f17;
	fma.rn.f32 	%f19, %f1, 0fBFB8AA3B, %f18;
	fma.rn.f32 	%f20, %f1, 0fB2A57060, %f19;
	mov.b32 	%r9, %f16;
	shl.b32 	%r10, %r9, 23;
	mov.b32 	%f21, %r10;
	ex2.approx.ftz.f32 	%f22, %f20;
	mul.f32 	%f23, %f22, %f21;
	sub.f32 	%f24, %f13, %f23;
	add.f32 	%f25, %f13, %f23;
	div.rn.f32 	%f26, %f24, %f25;
	st.global.f32 	[%rd4], %f26;
$L__BB0_2:
	ret;

}


// ===== COMPILED SASS (sm_100) =====

	.target	sm_100

	.elftype	@"ET_EXEC"


//--------------------- .note.nv.tkinfo           --------------------------
	.section	.note.nv.tkinfo,"",@"SHT_NOTE"
	.sectionflags	@"SHF_NOTE_NV_TKINFO"
	.tkinfo
        /*0018*/ 	.word	0x00000002
        /*0030*/ 	.string	""
        /*0030*/ 	.string	"ptxas"
        /*0030*/ 	.string	"Cuda compilation tools, release 13.0, V13.0.88"
        /*0030*/ 	.string	"Build cuda_13.0.r13.0/compiler.36424714_0"
        /*0030*/ 	.string	"-arch sm_100 -m 64 "



//--------------------- .note.nv.cuinfo           --------------------------
	.section	.note.nv.cuinfo,"",@"SHT_NOTE"
	.sectionflags	@"SHF_NOTE_NV_CUINFO"
        /*0018*/ 	.short	0x0002
        /*001a*/ 	.short	0x0064
        /*001c*/ 	.short	0x0082
	.zero		2


//--------------------- .nv.info                  --------------------------
	.section	.nv.info,"",@"SHT_CUDA_INFO"
	.align	4


	//----- nvinfo : EIATTR_REGCOUNT
	.align		4
        /*0000*/ 	.byte	0x04, 0x2f
        /*0002*/ 	.short	(.L_1 - .L_0)
	.align		4
.L_0:
        /*0004*/ 	.word	index@(_Z4tanhPfi)
        /*0008*/ 	.word	0x00000012


	//----- nvinfo : EIATTR_FRAME_SIZE
	.align		4
.L_1:
        /*000c*/ 	.byte	0x04, 0x11
        /*000e*/ 	.short	(.L_3 - .L_2)
	.align		4
.L_2:
        /*0010*/ 	.word	index@($__internal_0_$__cuda_sm3x_div_rn_noftz_f32_slowpath)
        /*0014*/ 	.word	0x00000000


	//----- nvinfo : EIATTR_FRAME_SIZE
	.align		4
.L_3:
        /*0018*/ 	.byte	0x04, 0x11
        /*001a*/ 	.short	(.L_5 - .L_4)
	.align		4
.L_4:
        /*001c*/ 	.word	index@(_Z4tanhPfi)
        /*0020*/ 	.word	0x00000000


	//----- nvinfo : EIATTR_MIN_STACK_SIZE
	.align		4
.L_5:
        /*0024*/ 	.byte	0x04, 0x12
        /*0026*/ 	.short	(.L_7 - .L_6)
	.align		4
.L_6:
        /*0028*/ 	.word	index@(_Z4tanhPfi)
        /*002c*/ 	.word	0x00000000
.L_7:


//--------------------- .nv.compat                --------------------------
	.section	.nv.compat,"",@"SHT_CUDA_COMPAT_INFO"
	.align	4
        /*0000*/ 	.byte	0x02, 0x09, 0x00, 0x00, 0x02, 0x02, 0x01, 0x00, 0x02, 0x05, 0x05, 0x00, 0x03, 0x07, 0x01, 0x01
        /*0010*/ 	.byte	0x02, 0x03, 0x00, 0x00, 0x02, 0x06, 0x01, 0x00, 0x04, 0x0b, 0x08, 0x00, 0x01, 0x00, 0x00, 0x00
        /*0020*/ 	.byte	0x00, 0x00, 0x00, 0x00


//--------------------- .nv.info._Z4tanhPfi       --------------------------
	.section	.nv.info._Z4tanhPfi,"",@"SHT_CUDA_INFO"
	.sectionflags	@""
	.align	4


	//----- nvinfo : EIATTR_CUDA_API_VERSION
	.align		4
        /*0000*/ 	.byte	0x04, 0x37
        /*0002*/ 	.short	(.L_9 - .L_8)
.L_8:
        /*0004*/ 	.word	0x00000082


	//----- nvinfo : EIATTR_KPARAM_INFO
	.align		4
.L_9:
        /*0008*/ 	.byte	0x04, 0x17
        /*000a*/ 	.short	(.L_11 - .L_10)
.L_10:
        /*000c*/ 	.word	0x00000000
        /*0010*/ 	.short	0x0001
        /*0012*/ 	.short	0x0008
        /*0014*/ 	.byte	0x00, 0xf0, 0x11, 0x00


	//----- nvinfo : EIATTR_KPARAM_INFO
	.align		4
.L_11:
        /*0018*/ 	.byte	0x04, 0x17
        /*001a*/ 	.short	(.L_13 - .L_12)
.L_12:
        /*001c*/ 	.word	0x00000000
        /*0020*/ 	.short	0x0000
        /*0022*/ 	.short	0x0000
        /*0024*/ 	.byte	0x00, 0xf5, 0x21, 0x00


	//----- nvinfo : EIATTR_SPARSE_MMA_MASK
	.align		4
.L_13:
        /*0028*/ 	.byte	0x03, 0x50
        /*002a*/ 	.short	0x0000


	//----- nvinfo : EIATTR_MAXREG_COUNT
	.align		4
        /*002c*/ 	.byte	0x03, 0x1b
        /*002e*/ 	.short	0x00ff


	//----- nvinfo : EIATTR_MERCURY_ISA_VERSION
	.align		4
        /*0030*/ 	.byte	0x03, 0x5f
        /*0032*/ 	.short	0x0101


	//----- nvinfo : EIATTR_VRC_CTA_INIT_COUNT
	.align		4
        /*0034*/ 	.byte	0x02, 0x4a
	.zero		1
	.zero		1


	//----- nvinfo : EIATTR_EXIT_INSTR_OFFSETS
	.align		4
        /*0038*/ 	.byte	0x04, 0x1c
        /*003a*/ 	.short	(.L_15 - .L_14)


	//   ....[0]....
.L_14:
        /*003c*/ 	.word	0x00000080


	//   ....[1]....
        /*0040*/ 	.word	0x000002e0


	//----- nvinfo : EIATTR_CRS_STACK_SIZE
	.align		4
.L_15:
        /*0044*/ 	.byte	0x04, 0x1e
        /*0046*/ 	.short	(.L_17 - .L_16)
.L_16:
        /*0048*/ 	.word	0x00000000


	//----- nvinfo : EIATTR_CBANK_PARAM_SIZE
	.align		4
.L_17:
        /*004c*/ 	.byte	0x03, 0x19
        /*004e*/ 	.short	0x000c


	//----- nvinfo : EIATTR_PARAM_CBANK
	.align		4
        /*0050*/ 	.byte	0x04, 0x0a
        /*0052*/ 	.short	(.L_19 - .L_18)
	.align		4
.L_18:
        /*0054*/ 	.word	index@(.nv.constant0._Z4tanhPfi)
        /*0058*/ 	.short	0x0380
        /*005a*/ 	.short	0x000c


	//----- nvinfo : EIATTR_SW_WAR
	.align		4
.L_19:
        /*005c*/ 	.byte	0x04, 0x36
        /*005e*/ 	.short	(.L_21 - .L_20)
.L_20:
        /*0060*/ 	.word	0x00000008
.L_21:


//--------------------- .nv.callgraph             --------------------------
	.section	.nv.callgraph,"",@"SHT_CUDA_CALLGRAPH"
	.align	4
	.sectionentsize	8
	.align		4
        /*0000*/ 	.word	0x00000000
	.align		4
        /*0004*/ 	.word	0xffffffff
	.align		4
        /*0008*/ 	.word	0x00000000
	.align		4
        /*000c*/ 	.word	0xfffffffe
	.align		4
        /*0010*/ 	.word	0x00000000
	.align		4
        /*0014*/ 	.word	0xfffffffd
	.align		4
        /*0018*/ 	.word	0x00000000
	.align		4
        /*001c*/ 	.word	0xfffffffc


//--------------------- .text._Z4tanhPfi          --------------------------
	.section	.text._Z4tanhPfi,"ax",@progbits
	.align	128
        .global         _Z4tanhPfi
        .type           _Z4tanhPfi,@function
        .size           _Z4tanhPfi,(.L_x_14 - _Z4tanhPfi)
        .other          _Z4tanhPfi,@"STO_CUDA_ENTRY STV_DEFAULT"
_Z4tanhPfi:
.text._Z4tanhPfi:
[----:B------:R-:W-:Y:S01]  /*0000*/  LDC R1, c[0x0][0x37c] ;  /* 0x0000df00ff017b82 */ /* 0x000fe20000000800 */
[----:B------:R-:W0:Y:S07]  /*0010*/  S2R R0, SR_TID.X ;  /* 0x0000000000007919 */ /* 0x000e2e0000002100 */
[----:B------:R-:W0:Y:S01]  /*0020*/  S2UR UR5, SR_CTAID.X ;  /* 0x00000000000579c3 */ /* 0x000e220000002500 */
[----:B------:R-:W1:Y:S07]  /*0030*/  LDCU UR4, c[0x0][0x388] ;  /* 0x00007100ff0477ac */ /* 0x000e6e0008000800 */
[----:B------:R-:W0:Y:S01]  /*0040*/  LDC R3, c[0x0][0x360] ;  /* 0x0000d800ff037b82 */ /* 0x000e220000000800 */
[----:B-1----:R-:W-:Y:S01]  /*0050*/  UIMAD UR4, UR4, UR4, URZ ;  /* 0x00000004040472a4 */ /* 0x002fe2000f8e02ff */
[----:B0-----:R-:W-:-:S05]  /*0060*/  IMAD R3, R3, UR5, R0 ;  /* 0x0000000503037c24 */ /* 0x001fca000f8e0200 */
[----:B------:R-:W-:-:S13]  /*0070*/  ISETP.GE.AND P0, PT, R3, UR4, PT ;  /* 0x0000000403007c0c */ /* 0x000fda000bf06270 */
[----:B------:R-:W-:Y:S05]  /*0080*/  @P0 EXIT ;  /* 0x000000000000094d */ /* 0x000fea0003800000 */
[----:B------:R-:W0:Y:S01]  /*0090*/  LDC.64 R4, c[0x0][0x380] ;  /* 0x0000e000ff047b82 */ /* 0x000e220000000a00 */
[----:B------:R-:W1:Y:S01]  /*00a0*/  LDCU.64 UR4, c[0x0][0x358] ;  /* 0x00006b00ff0477ac */ /* 0x000e620008000a00 */
[----:B0-----:R-:W-:-:S05]  /*00b0*/  IMAD.WIDE R4, R3, 0x4, R4 ;  /* 0x0000000403047825 */ /* 0x001fca00078e0204 */
[----:B-1----:R-:W2:Y:S01]  /*00c0*/  LDG.E R0, desc[UR4][R4.64] ;  /* 0x0000000404007981 */ /* 0x002ea2000c1e1900 */
[----:B------:R-:W-:Y:S01]  /*00d0*/  IMAD.MOV.U32 R3, RZ, RZ, 0x3bbb989d ;  /* 0x3bbb989dff037424 */ /* 0x000fe200078e00ff */
[----:B------:R-:W-:Y:S01]  /*00e0*/  BSSY.RECONVERGENT B0, `(.L_x_0) ;  /* 0x000001e000007945 */ /* 0x000fe20003800200 */
[----:B------:R-:W-:Y:S02]  /*00f0*/  IMAD.MOV.U32 R7, RZ, RZ, 0x437c0000 ;  /* 0x437c0000ff077424 */ /* 0x000fe400078e00ff */
[----:B--2---:R-:W-:-:S04]  /*0100*/  FFMA.SAT R2, R0, -R3, 0.5 ;  /* 0x3f00000000027423 */ /* 0x004fc80000002803 */
[----:B------:R-:W-:Y:S01]  /*0110*/  FFMA.RM R6, R2, R7, 12582913 ;  /* 0x4b40000102067423 */ /* 0x000fe20000004007 */
[----:B------:R-:W-:-:S03]  /*0120*/  FFMA.SAT R2, R0, R3, 0.5 ;  /* 0x3f00000000027423 */ /* 0x000fc60000002003 */
[----:B------:R-:W-:Y:S01]  /*0130*/  FADD R3, R6, -12583039 ;  /* 0xcb40007f06037421 */ /* 0x000fe20000000000 */
[----:B------:R-:W-:Y:S01]  /*0140*/  FFMA.RM R2, R2, R7, 12582913 ;  /* 0x4b40000102027423 */ /* 0x000fe20000004007 */
[----:B------:R-:W-:Y:S02]  /*0150*/  IMAD.SHL.U32 R6, R6, 0x800000, RZ ;  /* 0x0080000006067824 */ /* 0x000fe400078e00ff */
[----:B------:R-:W-:Y:S01]  /*0160*/  FFMA R7, R0, -1.4426950216293334961, -R3 ;  /* 0xbfb8aa3b00077823 */ /* 0x000fe20000000803 */
[----:B------:R-:W-:-:S03]  /*0170*/  FADD R3, R2, -12583039 ;  /* 0xcb40007f02037421 */ /* 0x000fc60000000000 */
[C---:B------:R-:W-:Y:S01]  /*0180*/  FFMA R7, R0.reuse, -1.925963033500011079e-08, R7 ;  /* 0xb2a5706000077823 */ /* 0x040fe20000000007 */
[----:B------:R-:W-:-:S04]  /*0190*/  FFMA R3, R0, 1.4426950216293334961, -R3 ;  /* 0x3fb8aa3b00037823 */ /* 0x000fc80000000803 */
[----:B------:R-:W-:Y:S01]  /*01a0*/  FFMA R3, R0, 1.925963033500011079e-08, R3 ;  /* 0x32a5706000037823 */ /* 0x000fe20000000003 */
[----:B------:R-:W0:Y:S01]  /*01b0*/  MUFU.EX2 R7, R7 ;  /* 0x0000000700077308 */ /* 0x000e220000000800 */
[----:B------:R-:W-:-:S07]  /*01c0*/  IMAD.SHL.U32 R0, R2, 0x800000, RZ ;  /* 0x0080000002007824 */ /* 0x000fce00078e00ff */
[----:B------:R-:W1:Y:S01]  /*01d0*/  MUFU.EX2 R3, R3 ;  /* 0x0000000300037308 */ /* 0x000e620000000800 */
[----:B0-----:R-:W-:-:S04]  /*01e0*/  FMUL R9, R6, R7 ;  /* 0x0000000706097220 */ /* 0x001fc80000400000 */
[CCC-:B-1----:R-:W-:Y:S01]  /*01f0*/  FFMA R11, R0.reuse, R3.reuse, R9.reuse ;  /* 0x00000003000b7223 */ /* 0x1c2fe20000000009 */
[----:B------:R-:W-:-:S03]  /*0200*/  FFMA R0, R0, R3, -R9 ;  /* 0x0000000300007223 */ /* 0x000fc60000000809 */
[----:B------:R-:W0:Y:S08]  /*0210*/  MUFU.RCP R2, R11 ;  /* 0x0000000b00027308 */ /* 0x000e300000001000 */
[----:B------:R-:W1:Y:S01]  /*0220*/  FCHK P0, R0, R11 ;  /* 0x0000000b00007302 */ /* 0x000e620000000000 */
[----:B0-----:R-:W-:-:S04]  /*0230*/  FFMA R13, -R11, R2, 1 ;  /* 0x3f8000000b0d7423 */ /* 0x001fc80000000102 */
[----:B------:R-:W-:-:S04]  /*0240*/  FFMA R13, R2, R13, R2 ;  /* 0x0000000d020d7223 */ /* 0x000fc80000000002 */
[----:B------:R-:W-:-:S04]  /*0250*/  FFMA R2, R0, R13, RZ ;  /* 0x0000000d00027223 */ /* 0x000fc800000000ff */
[----:B------:R-:W-:-:S04]  /*0260*/  FFMA R3, -R11, R2, R0 ;  /* 0x000000020b037223 */ /* 0x000fc80000000100 */
[----:B------:R-:W-:Y:S01]  /*0270*/  FFMA R3, R13, R3, R2 ;  /* 0x000000030d037223 */ /* 0x000fe20000000002 */
[----:B-1----:R-:W-:Y:S06]  /*0280*/  @!P0 BRA `(.L_x_1) ;  /* 0x00000000000c8947 */ /* 0x002fec0003800000 */
[----:B------:R-:W-:-:S07]  /*0290*/  MOV R2, 0x2b0 ;  /* 0x000002b000027802 */ /* 0x000fce0000000f00 */
[----:B------:R-:W-:Y:S05]  /*02a0*/  CALL.REL.NOINC `($__internal_0_$__cuda_sm3x_div_rn_noftz_f32_slowpath) ;  /* 0x0000000000107944 */ /* 0x000fea0003c00000 */
[----:B------:R-:W-:-:S07]  /*02b0*/  MOV R3, R0 ;  /* 0x0000000000037202 */ /* 0x000fce0000000f00 */
.L_x_1:
[----:B------:R-:W-:Y:S05]  /*02c0*/  BSYNC.RECONVERGENT B0 ;  /* 0x0000000000007941 */ /* 0x000fea0003800200 */
.L_x_0:
[----:B------:R-:W-:Y:S01]  /*02d0*/  STG.E desc[UR4][R4.64], R3 ;  /* 0x0000000304007986 */ /* 0x000fe2000c101904 */
[----:B------:R-:W-:Y:S05]  /*02e0*/  EXIT ;  /* 0x000000000000794d */ /* 0x000fea0003800000 */
        .weak           $__internal_0_$__cuda_sm3x_div_rn_noftz_f32_slowpath
        .type           $__internal_0_$__cuda_sm3x_div_rn_noftz_f32_slowpath,@function
        .size           $__internal_0_$__cuda_sm3x_div_rn_noftz_f32_slowpath,(.L_x_14 - $__internal_0_$__cuda_sm3x_div_rn_noftz_f32_slowpath)
$__internal_0_$__cuda_sm3x_div_rn_noftz_f32_slowpath:
[----:B------:R-:W-:Y:S01]  /*02f0*/  SHF.R.U32.HI R6, RZ, 0x17, R11 ;  /* 0x00000017ff067819 */ /* 0x000fe2000001160b */
[----:B------:R-:W-:Y:S01]  /*0300*/  BSSY.RECONVERGENT B1, `(.L_x_2) ;  /* 0x0000064000017945 */ /* 0x000fe20003800200 */
[--C-:B------:R-:W-:Y:S01]  /*0310*/  SHF.R.U32.HI R3, RZ, 0x17, R0.reuse ;  /* 0x00000017ff037819 */ /* 0x100fe20000011600 */
[----:B------:R-:W-:Y:S01]  /*0320*/  IMAD.MOV.U32 R8, RZ, RZ, R0 ;  /* 0x000000ffff087224 */ /* 0x000fe200078e0000 */
[----:B------:R-:W-:Y:S02]  /*0330*/  LOP3.LUT R7, R6, 0xff, RZ, 0xc0, !PT ;  /* 0x000000ff06077812 */ /* 0x000fe400078ec0ff */
[----:B------:R-:W-:-:S03]  /*0340*/  LOP3.LUT R6, R3, 0xff, RZ, 0xc0, !PT ;  /* 0x000000ff03067812 */ /* 0x000fc600078ec0ff */
[----:B------:R-:W-:Y:S02]  /*0350*/  VIADD R12, R7, 0xffffffff ;  /* 0xffffffff070c7836 */ /* 0x000fe40000000000 */
[----:B------:R-:W-:-:S03]  /*0360*/  VIADD R10, R6, 0xffffffff ;  /* 0xffffffff060a7836 */ /* 0x000fc60000000000 */
[----:B------:R-:W-:-:S04]  /*0370*/  ISETP.GT.U32.AND P0, PT, R12, 0xfd, PT ;  /* 0x000000fd0c00780c */ /* 0x000fc80003f04070 */
[----:B------:R-:W-:-:S13]  /*0380*/  ISETP.GT.U32.OR P0, PT, R10, 0xfd, P0 ;  /* 0x000000fd0a00780c */ /* 0x000fda0000704470 */
[----:B------:R-:W-:Y:S01]  /*0390*/  @!P0 MOV R9, RZ ;  /* 0x000000ff00098202 */ /* 0x000fe20000000f00 */
[----:B------:R-:W-:Y:S06]  /*03a0*/  @!P0 BRA `(.L_x_3) ;  /* 0x0000000000608947 */ /* 0x000fec0003800000 */
[----:B------:R-:W-:Y:S01]  /*03b0*/  FSETP.GTU.FTZ.AND P0, PT, |R0|, +INF , PT ;  /* 0x7f8000000000780b */ /* 0x000fe20003f1c200 */
[----:B------:R-:W-:Y:S01]  /*03c0*/  IMAD.MOV.U32 R3, RZ, RZ, R11 ;  /* 0x000000ffff037224 */ /* 0x000fe200078e000b */
[----:B------:R-:W-:-:S04]  /*03d0*/  FSETP.GTU.FTZ.AND P1, PT, |R11|, +INF , PT ;  /* 0x7f8000000b00780b */ /* 0x000fc80003f3c200 */
[----:B------:R-:W-:-:S13]  /*03e0*/  PLOP3.LUT P0, PT, P0, P1, PT, 0xf8, 0x8f ;  /* 0x00000000008f781c */ /* 0x000fda0000703f70 */
[----:B------:R-:W-:Y:S05]  /*03f0*/  @P0 BRA `(.L_x_4) ;  /* 0x00000004004c0947 */ /* 0x000fea0003800000 */
[----:B------:R-:W-:-:S13]  /*0400*/  LOP3.LUT P0, RZ, R11, 0x7fffffff, R8, 0xc8, !PT ;  /* 0x7fffffff0bff7812 */ /* 0x000fda000780c808 */
[----:B------:R-:W-:Y:S05]  /*0410*/  @!P0 BRA `(.L_x_5) ;  /* 0x00000004003c8947 */ /* 0x000fea0003800000 */
[C---:B------:R-:W-:Y:S02]  /*0420*/  FSETP.NEU.FTZ.AND P2, PT, |R0|.reuse, +INF , PT ;  /* 0x7f8000000000780b */ /* 0x040fe40003f5d200 */
[----:B------:R-:W-:Y:S02]  /*0430*/  FSETP.NEU.FTZ.AND P1, PT, |R3|, +INF , PT ;  /* 0x7f8000000300780b */ /* 0x000fe40003f3d200 */
[----:B------:R-:W-:-:S11]  /*0440*/  FSETP.NEU.FTZ.AND P0, PT, |R0|, +INF , PT ;  /* 0x7f8000000000780b */ /* 0x000fd60003f1d200 */
[----:B------:R-:W-:Y:S05]  /*0450*/  @!P1 BRA !P2, `(.L_x_5) ;  /* 0x00000004002c9947 */ /* 0x000fea0005000000 */
[----:B------:R-:W-:-:S04]  /*0460*/  LOP3.LUT P2, RZ, R8, 0x7fffffff, RZ, 0xc0, !PT ;  /* 0x7fffffff08ff7812 */ /* 0x000fc8000784c0ff */
[----:B------:R-:W-:-:S13]  /*0470*/  PLOP3.LUT P1, PT, P1, P2, PT, 0x2f, 0xf2 ;  /* 0x0000000000f2781c */ /* 0x000fda0000f24577 */
[----:B------:R-:W-:Y:S05]  /*0480*/  @P1 BRA `(.L_x_6) ;  /* 0x0000000400181947 */ /* 0x000fea0003800000 */
[----:B------:R-:W-:-:S04]  /*0490*/  LOP3.LUT P1, RZ, R11, 0x7fffffff, RZ, 0xc0, !PT ;  /* 0x7fffffff0bff7812 */ /* 0x000fc8000782c0ff */
[----:B------:R-:W-:-:S13]  /*04a0*/  PLOP3.LUT P0, PT, P0, P1, PT, 0x2f, 0xf2 ;  /* 0x0000000000f2781c */ /* 0x000fda0000702577 */
[----:B------:R-:W-:Y:S05]  /*04b0*/  @P0 BRA `(.L_x_7) ;  /* 0x0000000400000947 */ /* 0x000fea0003800000 */
[----:B------:R-:W-:Y:S02]  /*04c0*/  ISETP.GE.AND P0, PT, R10, RZ, PT ;  /* 0x000000ff0a00720c */ /* 0x000fe40003f06270 */
[----:B------:R-:W-:-:S11]  /*04d0*/  ISETP.GE.AND P1, PT, R12, RZ, PT ;  /* 0x000000ff0c00720c */ /* 0x000fd60003f26270 */
[----:B------:R-:W-:Y:S02]  /*04e0*/  @P0 IMAD.MOV.U32 R9, RZ, RZ, RZ ;  /* 0x000000ffff090224 */ /* 0x000fe400078e00ff */
[----:B------:R-:W-:Y:S01]  /*04f0*/  @!P0 FFMA R8, R0, 1.84467440737095516160e+19, RZ ;  /* 0x5f80000000088823 */ /* 0x000fe200000000ff */
[----:B------:R-:W-:Y:S02]  /*0500*/  @!P0 IMAD.MOV.U32 R9, RZ, RZ, -0x40 ;  /* 0xffffffc0ff098424 */ /* 0x000fe400078e00ff */
[----:B------:R-:W-:-:S03]  /*0510*/  @!P1 FFMA R11, R3, 1.84467440737095516160e+19, RZ ;  /* 0x5f800000030b9823 */ /* 0x000fc600000000ff */
[----:B------:R-:W-:-:S07]  /*0520*/  @!P1 IADD3 R9, PT, PT, R9, 0x40, RZ ;  /* 0x0000004009099810 */ /* 0x000fce0007ffe0ff */
.L_x_3:
[----:B------:R-:W-:Y:S01]  /*0530*/  LEA R0, R7, 0xc0800000, 0x17 ;  /* 0xc080000007007811 */ /* 0x000fe200078eb8ff */
[----:B------:R-:W-:Y:S01]  /*0540*/  VIADD R6, R6, 0xffffff81 ;  /* 0xffffff8106067836 */ /* 0x000fe20000000000 */
[----:B------:R-:W-:Y:S03]  /*0550*/  BSSY.RECONVERGENT B2, `(.L_x_8) ;  /* 0x0000035000027945 */ /* 0x000fe60003800200 */
[----:B------:R-:W-:Y:S02]  /*0560*/  IMAD.IADD R11, R11, 0x1, -R0 ;  /* 0x000000010b0b7824 */ /* 0x000fe400078e0a00 */
[C---:B------:R-:W-:Y:S01]  /*0570*/  IMAD R0, R6.reuse, -0x800000, R8 ;  /* 0xff80000006007824 */ /* 0x040fe200078e0208 */
[----:B------:R-:W-:Y:S01]  /*0580*/  IADD3 R6, PT, PT, R6, 0x7f, -R7 ;  /* 0x0000007f06067810 */ /* 0x000fe20007ffe807 */
[----:B------:R-:W0:Y:S01]  /*0590*/  MUFU.RCP R3, R11 ;  /* 0x0000000b00037308 */ /* 0x000e220000001000 */
[----:B------:R-:W-:-:S03]  /*05a0*/  FADD.FTZ R13, -R11, -RZ ;  /* 0x800000ff0b0d7221 */ /* 0x000fc60000010100 */
[----:B------:R-:W-:Y:S02]  /*05b0*/  IMAD.IADD R6, R6, 0x1, R9 ;  /* 0x0000000106067824 */ /* 0x000fe400078e0209 */
[----:B0-----:R-:W-:-:S04]  /*05c0*/  FFMA R10, R3, R13, 1 ;  /* 0x3f800000030a7423 */ /* 0x001fc8000000000d */
[----:B------:R-:W-:-:S04]  /*05d0*/  FFMA R10, R3, R10, R3 ;  /* 0x0000000a030a7223 */ /* 0x000fc80000000003 */
[----:B------:R-:W-:-:S04]  /*05e0*/  FFMA R3, R0, R10, RZ ;  /* 0x0000000a00037223 */ /* 0x000fc800000000ff */
[----:B------:R-:W-:-:S04]  /*05f0*/  FFMA R8, R13, R3, R0 ;  /* 0x000000030d087223 */ /* 0x000fc80000000000 */
[----:B------:R-:W-:-:S04]  /*0600*/  FFMA R15, R10, R8, R3 ;  /* 0x000000080a0f7223 */ /* 0x000fc80000000003 */
[----:B------:R-:W-:-:S04]  /*0610*/  FFMA R8, R13, R15, R0 ;  /* 0x0000000f0d087223 */ /* 0x000fc80000000000 */
[----:B------:R-:W-:-:S05]  /*0620*/  FFMA R0, R10, R8, R15 ;  /* 0x000000080a007223 */ /* 0x000fca000000000f */
[----:B------:R-:W-:-:S04]  /*0630*/  SHF.R.U32.HI R3, RZ, 0x17, R0 ;  /* 0x00000017ff037819 */ /* 0x000fc80000011600 */
[----:B------:R-:W-:-:S04]  /*0640*/  LOP3.LUT R3, R3, 0xff, RZ, 0xc0, !PT ;  /* 0x000000ff03037812 */ /* 0x000fc800078ec0ff */
[----:B------:R-:W-:-:S05]  /*0650*/  IADD3 R9, PT, PT, R3, R6, RZ ;  /* 0x0000000603097210 */ /* 0x000fca0007ffe0ff */
[----:B------:R-:W-:-:S05]  /*0660*/  VIADD R3, R9, 0xffffffff ;  /* 0xffffffff09037836 */ /* 0x000fca0000000000 */
[----:B------:R-:W-:-:S13]  /*0670*/  ISETP.GE.U32.AND P0, PT, R3, 0xfe, PT ;  /* 0x000000fe0300780c */ /* 0x000fda0003f06070 */
[----:B------:R-:W-:Y:S05]  /*0680*/  @!P0 BRA `(.L_x_9) ;  /* 0x0000000000808947 */ /* 0x000fea0003800000 */
[----:B------:R-:W-:-:S13]  /*0690*/  ISETP.GT.AND P0, PT, R9, 0xfe, PT ;  /* 0x000000fe0900780c */ /* 0x000fda0003f04270 */
[----:B------:R-:W-:Y:S05]  /*06a0*/  @P0 BRA `(.L_x_10) ;  /* 0x00000000006c0947 */ /* 0x000fea0003800000 */
[----:B------:R-:W-:-:S13]  /*06b0*/  ISETP.GE.AND P0, PT, R9, 0x1, PT ;  /* 0x000000010900780c */ /* 0x000fda0003f06270 */
[----:B------:R-:W-:Y:S05]  /*06c0*/  @P0 BRA `(.L_x_11) ;  /* 0x0000000000740947 */ /* 0x000fea0003800000 */
[----:B------:R-:W-:Y:S02]  /*06d0*/  ISETP.GE.AND P0, PT, R9, -0x18, PT ;  /* 0xffffffe80900780c */ /* 0x000fe40003f06270 */
[----:B------:R-:W-:-:S11]  /*06e0*/  LOP3.LUT R0, R0, 0x80000000, RZ, 0xc0, !PT ;  /* 0x8000000000007812 */ /* 0x000fd600078ec0ff */
[----:B------:R-:W-:Y:S05]  /*06f0*/  @!P0 BRA `(.L_x_11) ;  /* 0x0000000000688947 */ /* 0x000fea0003800000 */
[CCC-:B------:R-:W-:Y:S01]  /*0700*/  FFMA.RZ R3, R10.reuse, R8.reuse, R15.reuse ;  /* 0x000000080a037223 */ /* 0x1c0fe2000000c00f */
[CCC-:B------:R-:W-:Y:S01]  /*0710*/  FFMA.RM R6, R10.reuse, R8.reuse, R15.reuse ;  /* 0x000000080a067223 */ /* 0x1c0fe2000000400f */
[C---:B------:R-:W-:Y:S02]  /*0720*/  ISETP.NE.AND P2, PT, R9.reuse, RZ, PT ;  /* 0x000000ff0900720c */ /* 0x040fe40003f45270 */
[----:B------:R-:W-:Y:S02]  /*0730*/  ISETP.NE.AND P1, PT, R9, RZ, PT ;  /* 0x000000ff0900720c */ /* 0x000fe40003f25270 */
[----:B------:R-:W-:Y:S01]  /*0740*/  LOP3.LUT R7, R3, 0x7fffff, RZ, 0xc0, !PT ;  /* 0x007fffff03077812 */ /* 0x000fe200078ec0ff */
[----:B------:R-:W-:Y:S01]  /*0750*/  FFMA.RP R3, R10, R8, R15 ;  /* 0x000000080a037223 */ /* 0x000fe2000000800f */
[----:B------:R-:W-:Y:S02]  /*0760*/  VIADD R8, R9, 0x20 ;  /* 0x0000002009087836 */ /* 0x000fe40000000000 */
[----:B------:R-:W-:Y:S01]  /*0770*/  LOP3.LUT R7, R7, 0x800000, RZ, 0xfc, !PT ;  /* 0x0080000007077812 */ /* 0x000fe200078efcff */
[----:B------:R-:W-:Y:S01]  /*0780*/  IMAD.MOV R9, RZ, RZ, -R9 ;  /* 0x000000ffff097224 */ /* 0x000fe200078e0a09 */
[----:B------:R-:W-:-:S02]  /*0790*/  FSETP.NEU.FTZ.AND P0, PT, R3, R6, PT ;  /* 0x000000060300720b */ /* 0x000fc40003f1d000 */
[----:B------:R-:W-:Y:S02]  /*07a0*/  SHF.L.U32 R8, R7, R8, RZ ;  /* 0x0000000807087219 */ /* 0x000fe400000006ff */
[----:B------:R-:W-:Y:S02]  /*07b0*/  SEL R6, R9, RZ, P2 ;  /* 0x000000ff09067207 */ /* 0x000fe40001000000 */
[----:B------:R-:W-:Y:S02]  /*07c0*/  ISETP.NE.AND P1, PT, R8, RZ, P1 ;  /* 0x000000ff0800720c */ /* 0x000fe40000f25270 */
[----:B------:R-:W-:Y:S02]  /*07d0*/  SHF.R.U32.HI R6, RZ, R6, R7 ;  /* 0x00000006ff067219 */ /* 0x000fe40000011607 */
[----:B------:R-:W-:Y:S02]  /*07e0*/  PLOP3.LUT P0, PT, P0, P1, PT, 0xf8, 0x8f ;  /* 0x00000000008f781c */ /* 0x000fe40000703f70 */
[----:B------:R-:W-:-:S02]  /*07f0*/  SHF.R.U32.HI R8, RZ, 0x1, R6 ;  /* 0x00000001ff087819 */ /* 0x000fc40000011606 */
[----:B------:R-:W-:-:S04]  /*0800*/  SEL R3, RZ, 0x1, !P0 ;  /* 0x00000001ff037807 */ /* 0x000fc80004000000 */
[----:B------:R-:W-:-:S04]  /*0810*/  LOP3.LUT R3, R3, 0x1, R8, 0xf8, !PT ;  /* 0x0000000103037812 */ /* 0x000fc800078ef808 */
[----:B------:R-:W-:-:S04]  /*0820*/  LOP3.LUT R3, R3, R6, RZ, 0xc0, !PT ;  /* 0x0000000603037212 */ /* 0x000fc800078ec0ff */
[----:B------:R-:W-:-:S04]  /*0830*/  IADD3 R3, PT, PT, R8, R3, RZ ;  /* 0x0000000308037210 */ /* 0x000fc80007ffe0ff */
[----:B------:R-:W-:Y:S01]  /*0840*/  LOP3.LUT R0, R3, R0, RZ, 0xfc, !PT ;  /* 0x0000000003007212 */ /* 0x000fe200078efcff */
[----:B------:R-:W-:Y:S06]  /*0850*/  BRA `(.L_x_11) ;  /* 0x0000000000107947 */ /* 0x000fec0003800000 */
.L_x_10:
[----:B------:R-:W-:-:S04]  /*0860*/  LOP3.LUT R0, R0, 0x80000000, RZ, 0xc0, !PT ;  /* 0x8000000000007812 */ /* 0x000fc800078ec0ff */
[----:B------:R-:W-:Y:S01]  /*0870*/  LOP3.LUT R0, R0, 0x7f800000, RZ, 0xfc, !PT ;  /* 0x7f80000000007812 */ /* 0x000fe200078efcff */
[----:B------:R-:W-:Y:S06]  /*0880*/  BRA `(.L_x_11) ;  /* 0x0000000000047947 */ /* 0x000fec0003800000 */
.L_x_9:
[----:B------:R-:W-:-:S07]  /*0890*/  IMAD R0, R6, 0x800000, R0 ;  /* 0x0080000006007824 */ /* 0x000fce00078e0200 */
.L_x_11:
[----:B------:R-:W-:Y:S05]  /*08a0*/  BSYNC.RECONVERGENT B2 ;  /* 0x0000000000027941 */ /* 0x000fea0003800200 */
.L_x_8:
[----:B------:R-:W-:Y:S05]  /*08b0*/  BRA `(.L_x_12) ;  /* 0x0000000000207947 */ /* 0x000fea0003800000 */
.L_x_7:
[----:B------:R-:W-:-:S04]  /*08c0*/  LOP3.LUT R0, R11, 0x80000000, R8, 0x48, !PT ;  /* 0x800000000b007812 */ /* 0x000fc800078e4808 */
[----:B------:R-:W-:Y:S01]  /*08d0*/  LOP3.LUT R0, R0, 0x7f800000, RZ, 0xfc, !PT ;  /* 0x7f80000000007812 */ /* 0x000fe200078efcff */
[----:B------:R-:W-:Y:S06]  /*08e0*/  BRA `(.L_x_12) ;  /* 0x0000000000147947 */ /* 0x000fec0003800000 */
.L_x_6:
[----:B------:R-:W-:Y:S01]  /*08f0*/  LOP3.LUT R0, R11, 0x80000000, R8, 0x48, !PT ;  /* 0x800000000b007812 */ /* 0x000fe200078e4808 */
[----:B------:R-:W-:Y:S06]  /*0900*/  BRA `(.L_x_12) ;  /* 0x00000000000c7947 */ /* 0x000fec0003800000 */
.L_x_5:
[----:B------:R-:W0:Y:S01]  /*0910*/  MUFU.RSQ R0, -QNAN ;  /* 0xffc0000000007908 */ /* 0x000e220000001400 */
[----:B------:R-:W-:Y:S05]  /*0920*/  BRA `(.L_x_12) ;  /* 0x0000000000047947 */ /* 0x000fea0003800000 */
.L_x_4:
[----:B------:R-:W-:-:S07]  /*0930*/  FADD.FTZ R0, R0, R3 ;  /* 0x0000000300007221 */ /* 0x000fce0000010000 */
.L_x_12:
[----:B------:R-:W-:Y:S05]  /*0940*/  BSYNC.RECONVERGENT B1 ;  /* 0x0000000000017941 */ /* 0x000fea0003800200 */
.L_x_2:
[----:B------:R-:W-:-:S04]  /*0950*/  IMAD.MOV.U32 R3, RZ, RZ, 0x0 ;  /* 0x00000000ff037424 */ /* 0x000fc800078e00ff */
[----:B0-----:R-:W-:Y:S05]  /*0960*/  RET.REL.NODEC R2 `(_Z4tanhPfi) ;  /* 0xfffffff402a47950 */ /* 0x001fea0003c3ffff */
.L_x_13:
[----:B------:R-:W-:-:S00]  /*0970*/  BRA `(.L_x_13) ;  /* 0xfffffffc00fc7947 */ /* 0x000fc0000383ffff */
[----:B------:R-:W-:-:S00]  /*0980*/  NOP ;  /* 0x0000000000007918 */ /* 0x000fc00000000000 */
[----:B------:R-:W-:-:S00]  /*0990*/  NOP ;  /* 0x0000000000007918 */ /* 0x000fc00000000000 */
[----:B------:R-:W-:-:S00]  /*09a0*/  NOP ;  /* 0x0000000000007918 */ /* 0x000fc00000000000 */
[----:B------:R-:W-:-:S00]  /*09b0*/  NOP ;  /* 0x0000000000007918 */ /* 0x000fc00000000000 */
[----:B------:R-:W-:-:S00]  /*09c0*/  NOP ;  /* 0x0000000000007918 */ /* 0x000fc00000000000 */
[----:B------:R-:W-:-:S00]  /*09d0*/  NOP ;  /* 0x0000000000007918 */ /* 0x000fc00000000000 */
[----:B------:R-:W-:-:S00]  /*09e0*/  NOP ;  /* 0x0000000000007918 */ /* 0x000fc00000000000 */
[----:B------:R-:W-:-:S00]  /*09f0*/  NOP ;  /* 0x0000000000007918 */ /* 0x000fc00000000000 */
.L_x_14:


//--------------------- .nv.shared.reserved.0     --------------------------
	.section	.nv.shared.reserved.0,"aw",@nobits
	.weak		__nv_reservedSMEM_offset_0_alias
	.size		__nv_reservedSMEM_offset_0_alias, 0, 64
	.other		__nv_reservedSMEM_offset_0_alias,@"STO_CUDA_RESERVED_SHARED STV_DEFAULT"
__nv_reservedSMEM_offset_0_alias:
	.zero		0
	.zero		64


//--------------------- .nv.constant0._Z4tanhPfi  --------------------------
	.section	.nv.constant0._Z4tanhPfi,"a",@progbits
	.sectionflags	@""
	.align	4
.nv.constant0._Z4tanhPfi:
	.zero		908


//--------------------- SYMBOLS --------------------------

	.type		.nv.reservedSmem.offset0,@object
	.size		.nv.reservedSmem.offset0,0x4
